//
// Generated by NVIDIA NVVM Compiler
//
// Compiler Build ID: CL-36424714
// Cuda compilation tools, release 13.0, V13.0.88
// Based on NVVM 20.0.0
//

.version 9.0
.target sm_100
.address_size 64

	// .globl	_Z4VaddPfS_S_i

.visible .entry _Z4VaddPfS_S_i(
	.param .u64 .ptr .align 1 _Z4VaddPfS_S_i_param_0,
	.param .u64 .ptr .align 1 _Z4VaddPfS_S_i_param_1,
	.param .u64 .ptr .align 1 _Z4VaddPfS_S_i_param_2,
	.param .u32 _Z4VaddPfS_S_i_param_3
)
{
	.reg .pred 	%p<2>;
	.reg .b32 	%r<6>;
	.reg .b32 	%f<4>;
	.reg .b64 	%rd<11>;

	ld.param.u64 	%rd1, [_Z4VaddPfS_S_i_param_0];
	ld.param.u64 	%rd2, [_Z4VaddPfS_S_i_param_1];
	ld.param.u64 	%rd3, [_Z4VaddPfS_S_i_param_2];
	ld.param.u32 	%r2, [_Z4VaddPfS_S_i_param_3];
	mov.u32 	%r3, %ntid.x;
	mov.u32 	%r4, %ctaid.x;
	mov.u32 	%r5, %tid.x;
	mad.lo.s32 	%r1, %r3, %r4, %r5;
	setp.ge.s32 	%p1, %r1, %r2;
	@%p1 bra 	$L__BB0_2;
	cvta.to.global.u64 	%rd4, %rd1;
	cvta.to.global.u64 	%rd5, %rd2;
	cvta.to.global.u64 	%rd6, %rd3;
	mul.wide.s32 	%rd7, %r1, 4;
	add.s64 	%rd8, %rd4, %rd7;
	ld.global.f32 	%f1, [%rd8];
	add.s64 	%rd9, %rd5, %rd7;
	ld.global.f32 	%f2, [%rd9];
	add.f32 	%f3, %f1, %f2;
	add.s64 	%rd10, %rd6, %rd7;
	st.global.f32 	[%rd10], %f3;
$L__BB0_2:
	ret;

}


// ===== COMPILED SASS (sm_100) =====

	.target	sm_100

	.elftype	@"ET_EXEC"


//--------------------- .note.nv.tkinfo           --------------------------
	.section	.note.nv.tkinfo,"",@"SHT_NOTE"
	.sectionflags	@"SHF_NOTE_NV_TKINFO"
	.tkinfo
        /*0018*/ 	.word	0x00000002
        /*0030*/ 	.string	""
        /*0030*/ 	.string	"ptxas"
        /*0030*/ 	.string	"Cuda compilation tools, release 13.0, V13.0.88"
        /*0030*/ 	.string	"Build cuda_13.0.r13.0/compiler.36424714_0"
        /*0030*/ 	.string	"-arch sm_100 -m 64 "



//--------------------- .note.nv.cuinfo           --------------------------
	.section	.note.nv.cuinfo,"",@"SHT_NOTE"
	.sectionflags	@"SHF_NOTE_NV_CUINFO"
        /*0018*/ 	.short	0x0002
        /*001a*/ 	.short	0x0064
        /*001c*/ 	.short	0x0082
	.zero		2


//--------------------- .nv.info                  --------------------------
	.section	.nv.info,"",@"SHT_CUDA_INFO"
	.align	4


	//----- nvinfo : EIATTR_REGCOUNT
	.align		4
        /*0000*/ 	.byte	0x04, 0x2f
        /*0002*/ 	.short	(.L_1 - .L_0)
	.align		4
.L_0:
        /*0004*/ 	.word	index@(_Z4VaddPfS_S_i)
        /*0008*/ 	.word	0x0000000c


	//----- nvinfo : EIATTR_FRAME_SIZE
	.align		4
.L_1:
        /*000c*/ 	.byte	0x04, 0x11
        /*000e*/ 	.short	(.L_3 - .L_2)
	.align		4
.L_2:
        /*0010*/ 	.word	index@(_Z4VaddPfS_S_i)
        /*0014*/ 	.word	0x00000000


	//----- nvinfo : EIATTR_MIN_STACK_SIZE
	.align		4
.L_3:
        /*0018*/ 	.byte	0x04, 0x12
        /*001a*/ 	.short	(.L_5 - .L_4)
	.align		4
.L_4:
        /*001c*/ 	.word	index@(_Z4VaddPfS_S_i)
        /*0020*/ 	.word	0x00000000
.L_5:


//--------------------- .nv.compat                --------------------------
	.section	.nv.compat,"",@"SHT_CUDA_COMPAT_INFO"
	.align	4
        /*0000*/ 	.byte	0x02, 0x09, 0x00, 0x00, 0x02, 0x02, 0x01, 0x00, 0x02, 0x05, 0x05, 0x00, 0x03, 0x07, 0x01, 0x01
        /*0010*/ 	.byte	0x02, 0x03, 0x00, 0x00, 0x02, 0x06, 0x01, 0x00, 0x04, 0x0b, 0x08, 0x00, 0x09, 0x00, 0x00, 0x00
        /*0020*/ 	.byte	0x00, 0x00, 0x00, 0x00


//--------------------- .nv.info._Z4VaddPfS_S_i   --------------------------
	.section	.nv.info._Z4VaddPfS_S_i,"",@"SHT_CUDA_INFO"
	.sectionflags	@""
	.align	4


	//----- nvinfo : EIATTR_CUDA_API_VERSION
	.align		4
        /*0000*/ 	.byte	0x04, 0x37
        /*0002*/ 	.short	(.L_7 - .L_6)
.L_6:
        /*0004*/ 	.word	0x00000082


	//----- nvinfo : EIATTR_KPARAM_INFO
	.align		4
.L_7:
        /*0008*/ 	.byte	0x04, 0x17
        /*000a*/ 	.short	(.L_9 - .L_8)
.L_8:
        /*000c*/ 	.word	0x00000000
        /*0010*/ 	.short	0x0003
        /*0012*/ 	.short	0x0018
        /*0014*/ 	.byte	0x00, 0xf0, 0x11, 0x00


	//----- nvinfo : EIATTR_KPARAM_INFO
	.align		4
.L_9:
        /*0018*/ 	.byte	0x04, 0x17
        /*001a*/ 	.short	(.L_11 - .L_10)
.L_10:
        /*001c*/ 	.word	0x00000000
        /*0020*/ 	.short	0x0002
        /*0022*/ 	.short	0x0010
        /*0024*/ 	.byte	0x00, 0xf5, 0x21, 0x00


	//----- nvinfo : EIATTR_KPARAM_INFO
	.align		4
.L_11:
        /*0028*/ 	.byte	0x04, 0x17
        /*002a*/ 	.short	(.L_13 - .L_12)
.L_12:
        /*002c*/ 	.word	0x00000000
        /*0030*/ 	.short	0x0001
        /*0032*/ 	.short	0x0008
        /*0034*/ 	.byte	0x00, 0xf5, 0x21, 0x00


	//----- nvinfo : EIATTR_KPARAM_INFO
	.align		4
.L_13:
        /*0038*/ 	.byte	0x04, 0x17
        /*003a*/ 	.short	(.L_15 - .L_14)
.L_14:
        /*003c*/ 	.word	0x00000000
        /*0040*/ 	.short	0x0000
        /*0042*/ 	.short	0x0000
        /*0044*/ 	.byte	0x00, 0xf5, 0x21, 0x00


	//----- nvinfo : EIATTR_SPARSE_MMA_MASK
	.align		4
.L_15:
        /*0048*/ 	.byte	0x03, 0x50
        /*004a*/ 	.short	0x0000


	//----- nvinfo : EIATTR_MAXREG_COUNT
	.align		4
        /*004c*/ 	.byte	0x03, 0x1b
        /*004e*/ 	.short	0x00ff


	//----- nvinfo : EIATTR_MERCURY_ISA_VERSION
	.align		4
        /*0050*/ 	.byte	0x03, 0x5f
        /*0052*/ 	.short	0x0101


	//----- nvinfo : EIATTR_VRC_CTA_INIT_COUNT
	.align		4
        /*0054*/ 	.byte	0x02, 0x4a
	.zero		1
	.zero		1


	//----- nvinfo : EIATTR_EXIT_INSTR_OFFSETS
	.align		4
        /*0058*/ 	.byte	0x04, 0x1c
        /*005a*/ 	.short	(.L_17 - .L_16)


	//   ....[0]....
.L_16:
        /*005c*/ 	.word	0x00000070


	//   ....[1]....
        /*0060*/ 	.word	0x00000130


	//----- nvinfo : EIATTR_CBANK_PARAM_SIZE
	.align		4
.L_17:
        /*0064*/ 	.byte	0x03, 0x19
        /*0066*/ 	.short	0x001c


	//----- nvinfo : EIATTR_PARAM_CBANK
	.align		4
        /*0068*/ 	.byte	0x04, 0x0a
        /*006a*/ 	.short	(.L_19 - .L_18)
	.align		4
.L_18:
        /*006c*/ 	.word	index@(.nv.constant0._Z4VaddPfS_S_i)
        /*0070*/ 	.short	0x0380
        /*0072*/ 	.short	0x001c


	//----- nvinfo : EIATTR_SW_WAR
	.align		4
.L_19:
        /*0074*/ 	.byte	0x04, 0x36
        /*0076*/ 	.short	(.L_21 - .L_20)
.L_20:
        /*0078*/ 	.word	0x00000008
.L_21:


//--------------------- .nv.callgraph             --------------------------
	.section	.nv.callgraph,"",@"SHT_CUDA_CALLGRAPH"
	.align	4
	.sectionentsize	8
	.align		4
        /*0000*/ 	.word	0x00000000
	.align		4
        /*0004*/ 	.word	0xffffffff
	.align		4
        /*0008*/ 	.word	0x00000000
	.align		4
        /*000c*/ 	.word	0xfffffffe
	.align		4
        /*0010*/ 	.word	0x00000000
	.align		4
        /*0014*/ 	.word	0xfffffffd
	.align		4
        /*0018*/ 	.word	0x00000000
	.align		4
        /*001c*/ 	.word	0xfffffffc


//--------------------- .text._Z4VaddPfS_S_i      --------------------------
	.section	.text._Z4VaddPfS_S_i,"ax",@progbits
	.align	128
        .global         _Z4VaddPfS_S_i
        .type           _Z4VaddPfS_S_i,@function
        .size           _Z4VaddPfS_S_i,(.L_x_1 - _Z4VaddPfS_S_i)
        .other          _Z4VaddPfS_S_i,@"STO_CUDA_ENTRY STV_DEFAULT"
_Z4VaddPfS_S_i:
.text._Z4VaddPfS_S_i:
[----:B------:R-:W-:Y:S01]  /*0000*/  LDC R1, c[0x0][0x37c] ;  /* 0x0000df00ff017b82 */ /* 0x000fe20000000800 */
[----:B------:R-:W0:Y:S01]  /*0010*/  S2R R9, SR_CTAID.X ;  /* 0x0000000000097919 */ /* 0x000e220000002500 */
[----:B------:R-:W0:Y:S01]  /*0020*/  LDCU UR4, c[0x0][0x360] ;  /* 0x00006c00ff0477ac */ /* 0x000e220008000800 */
[----:B------:R-:W0:Y:S01]  /*0030*/  S2R R0, SR_TID.X ;  /* 0x0000000000007919 */ /* 0x000e220000002100 */
[----:B------:R-:W1:Y:S01]  /*0040*/  LDCU UR5, c[0x0][0x398] ;  /* 0x00007300ff0577ac */ /* 0x000e620008000800 */
[----:B0-----:R-:W-:-:S05]  /*0050*/  IMAD R9, R9, UR4, R0 ;  /* 0x0000000409097c24 */ /* 0x001fca000f8e0200 */
[----:B-1----:R-:W-:-:S13]  /*0060*/  ISETP.GE.AND P0, PT, R9, UR5, PT ;  /* 0x0000000509007c0c */ /* 0x002fda000bf06270 */
[----:B------:R-:W-:Y:S05]  /*0070*/  @P0 EXIT ;  /* 0x000000000000094d */ /* 0x000fea0003800000 */
[----:B------:R-:W0:Y:S01]  /*0080*/  LDC.64 R2, c[0x0][0x380] ;  /* 0x0000e000ff027b82 */ /* 0x000e220000000a00 */
[----:B------:R-:W1:Y:S07]  /*0090*/  LDCU.64 UR4, c[0x0][0x358] ;  /* 0x00006b00ff0477ac */ /* 0x000e6e0008000a00 */
[----:B------:R-:W2:Y:S08]  /*00a0*/  LDC.64 R4, c[0x0][0x388] ;  /* 0x0000e200ff047b82 */ /* 0x000eb00000000a00 */
[----:B------:R-:W3:Y:S01]  /*00b0*/  LDC.64 R6, c[0x0][0x390] ;  /* 0x0000e400ff067b82 */ /* 0x000ee20000000a00 */
[----:B0-----:R-:W-:-:S06]  /*00c0*/  IMAD.WIDE R2, R9, 0x4, R2 ;  /* 0x0000000409027825 */ /* 0x001fcc00078e0202 */
[----:B-1----:R-:W4:Y:S01]  /*00d0*/  LDG.E R2, desc[UR4][R2.64] ;  /* 0x0000000402027981 */ /* 0x002f22000c1e1900 */
[----:B--2---:R-:W-:-:S06]  /*00e0*/  IMAD.WIDE R4, R9, 0x4, R4 ;  /* 0x0000000409047825 */ /* 0x004fcc00078e0204 */
[----:B------:R-:W4:Y:S01]  /*00f0*/  LDG.E R5, desc[UR4][R4.64] ;  /* 0x0000000404057981 */ /* 0x000f22000c1e1900 */
[----:B---3--:R-:W-:-:S04]  /*0100*/  IMAD.WIDE R6, R9, 0x4, R6 ;  /* 0x0000000409067825 */ /* 0x008fc800078e0206 */
[----:B----4-:R-:W-:-:S05]  /*0110*/  FADD R9, R2, R5 ;  /* 0x0000000502097221 */ /* 0x010fca0000000000 */
[----:B------:R-:W-:Y:S01]  /*0120*/  STG.E desc[UR4][R6.64], R9 ;  /* 0x0000000906007986 */ /* 0x000fe2000c101904 */
[----:B------:R-:W-:Y:S05]  /*0130*/  EXIT ;  /* 0x000000000000794d */ /* 0x000fea0003800000 */
.L_x_0:
[----:B------:R-:W-:-:S00]  /*0140*/  BRA `(.L_x_0) ;  /* 0xfffffffc00fc7947 */ /* 0x000fc0000383ffff */
[----:B------:R-:W-:-:S00]  /*0150*/  NOP ;  /* 0x0000000000007918 */ /* 0x000fc00000000000 */
        /* <DEDUP_REMOVED lines=10> */
.L_x_1:


//--------------------- .nv.shared.reserved.0     --------------------------
	.section	.nv.shared.reserved.0,"aw",@nobits
	.weak		__nv_reservedSMEM_offset_0_alias
	.size		__nv_reservedSMEM_offset_0_alias, 0, 64
	.other		__nv_reservedSMEM_offset_0_alias,@"STO_CUDA_RESERVED_SHARED STV_DEFAULT"
__nv_reservedSMEM_offset_0_alias:
	.zero		0
	.zero		64


//--------------------- .nv.constant0._Z4VaddPfS_S_i --------------------------
	.section	.nv.constant0._Z4VaddPfS_S_i,"a",@progbits
	.sectionflags	@""
	.align	4
.nv.constant0._Z4VaddPfS_S_i:
	.zero		924


//--------------------- SYMBOLS --------------------------

	.type		.nv.reservedSmem.offset0,@object
	.size		.nv.reservedSmem.offset0,0x4
